//
// Generated by NVIDIA NVVM Compiler
//
// Compiler Build ID: CL-36424714
// Cuda compilation tools, release 13.0, V13.0.88
// Based on NVVM 20.0.0
//

.version 9.0
.target sm_100
.address_size 64

	// .globl	_Z5vvmuliPdS_S_

.visible .entry _Z5vvmuliPdS_S_(
	.param .u32 _Z5vvmuliPdS_S__param_0,
	.param .u64 .ptr .align 1 _Z5vvmuliPdS_S__param_1,
	.param .u64 .ptr .align 1 _Z5vvmuliPdS_S__param_2,
	.param .u64 .ptr .align 1 _Z5vvmuliPdS_S__param_3
)
{
	.reg .pred 	%p<3>;
	.reg .b32 	%r<14>;
	.reg .b64 	%rd<11>;
	.reg .b64 	%fd<4>;

	ld.param.u32 	%r6, [_Z5vvmuliPdS_S__param_0];
	ld.param.u64 	%rd4, [_Z5vvmuliPdS_S__param_1];
	ld.param.u64 	%rd5, [_Z5vvmuliPdS_S__param_2];
	ld.param.u64 	%rd6, [_Z5vvmuliPdS_S__param_3];
	mov.u32 	%r7, %ctaid.x;
	mov.u32 	%r1, %ntid.x;
	mov.u32 	%r8, %ntid.y;
	mov.u32 	%r9, %tid.x;
	mov.u32 	%r10, %tid.y;
	mad.lo.s32 	%r11, %r8, %r7, %r10;
	mad.lo.s32 	%r13, %r11, %r1, %r9;
	setp.ge.s32 	%p1, %r13, %r6;
	@%p1 bra 	$L__BB0_3;
	mov.u32 	%r12, %nctaid.x;
	mul.lo.s32 	%r3, %r1, %r12;
	cvta.to.global.u64 	%rd1, %rd4;
	cvta.to.global.u64 	%rd2, %rd5;
	cvta.to.global.u64 	%rd3, %rd6;
$L__BB0_2:
	mul.wide.s32 	%rd7, %r13, 8;
	add.s64 	%rd8, %rd1, %rd7;
	ld.global.f64 	%fd1, [%rd8];
	add.s64 	%rd9, %rd2, %rd7;
	ld.global.f64 	%fd2, [%rd9];
	mul.f64 	%fd3, %fd1, %fd2;
	add.s64 	%rd10, %rd3, %rd7;
	st.global.f64 	[%rd10], %fd3;
	add.s32 	%r13, %r13, %r3;
	setp.lt.s32 	%p2, %r13, %r6;
	@%p2 bra 	$L__BB0_2;
$L__BB0_3:
	ret;

}


// ===== COMPILED SASS (sm_100) =====

	.target	sm_100

	.elftype	@"ET_EXEC"


//--------------------- .note.nv.tkinfo           --------------------------
	.section	.note.nv.tkinfo,"",@"SHT_NOTE"
	.sectionflags	@"SHF_NOTE_NV_TKINFO"
	.tkinfo
        /*0018*/ 	.word	0x00000002
        /*0030*/ 	.string	""
        /*0030*/ 	.string	"ptxas"
        /*0030*/ 	.string	"Cuda compilation tools, release 13.0, V13.0.88"
        /*0030*/ 	.string	"Build cuda_13.0.r13.0/compiler.36424714_0"
        /*0030*/ 	.string	"-arch sm_100 -m 64 "



//--------------------- .note.nv.cuinfo           --------------------------
	.section	.note.nv.cuinfo,"",@"SHT_NOTE"
	.sectionflags	@"SHF_NOTE_NV_CUINFO"
        /*0018*/ 	.short	0x0002
        /*001a*/ 	.short	0x0064
        /*001c*/ 	.short	0x0082
	.zero		2


//--------------------- .nv.info                  --------------------------
	.section	.nv.info,"",@"SHT_CUDA_INFO"
	.align	4


	//----- nvinfo : EIATTR_REGCOUNT
	.align		4
        /*0000*/ 	.byte	0x04, 0x2f
        /*0002*/ 	.short	(.L_1 - .L_0)
	.align		4
.L_0:
        /*0004*/ 	.word	index@(_Z5vvmuliPdS_S_)
        /*0008*/ 	.word	0x00000012


	//----- nvinfo : EIATTR_FRAME_SIZE
	.align		4
.L_1:
        /*000c*/ 	.byte	0x04, 0x11
        /*000e*/ 	.short	(.L_3 - .L_2)
	.align		4
.L_2:
        /*0010*/ 	.word	index@(_Z5vvmuliPdS_S_)
        /*0014*/ 	.word	0x00000000


	//----- nvinfo : EIATTR_MIN_STACK_SIZE
	.align		4
.L_3:
        /*0018*/ 	.byte	0x04, 0x12
        /*001a*/ 	.short	(.L_5 - .L_4)
	.align		4
.L_4:
        /*001c*/ 	.word	index@(_Z5vvmuliPdS_S_)
        /*0020*/ 	.word	0x00000000
.L_5:


//--------------------- .nv.compat                --------------------------
	.section	.nv.compat,"",@"SHT_CUDA_COMPAT_INFO"
	.align	4
        /*0000*/ 	.byte	0x02, 0x09, 0x00, 0x00, 0x02, 0x02, 0x01, 0x00, 0x02, 0x05, 0x05, 0x00, 0x03, 0x07, 0x01, 0x01
        /*0010*/ 	.byte	0x02, 0x03, 0x00, 0x00, 0x02, 0x06, 0x01, 0x00, 0x04, 0x0b, 0x08, 0x00, 0x01, 0x00, 0x00, 0x00
        /*0020*/ 	.byte	0x00, 0x00, 0x00, 0x00


//--------------------- .nv.info._Z5vvmuliPdS_S_  --------------------------
	.section	.nv.info._Z5vvmuliPdS_S_,"",@"SHT_CUDA_INFO"
	.sectionflags	@""
	.align	4


	//----- nvinfo : EIATTR_CUDA_API_VERSION
	.align		4
        /*0000*/ 	.byte	0x04, 0x37
        /*0002*/ 	.short	(.L_7 - .L_6)
.L_6:
        /*0004*/ 	.word	0x00000082


	//----- nvinfo : EIATTR_KPARAM_INFO
	.align		4
.L_7:
        /*0008*/ 	.byte	0x04, 0x17
        /*000a*/ 	.short	(.L_9 - .L_8)
.L_8:
        /*000c*/ 	.word	0x00000000
        /*0010*/ 	.short	0x0003
        /*0012*/ 	.short	0x0018
        /*0014*/ 	.byte	0x00, 0xf5, 0x21, 0x00


	//----- nvinfo : EIATTR_KPARAM_INFO
	.align		4
.L_9:
        /*0018*/ 	.byte	0x04, 0x17
        /*001a*/ 	.short	(.L_11 - .L_10)
.L_10:
        /*001c*/ 	.word	0x00000000
        /*0020*/ 	.short	0x0002
        /*0022*/ 	.short	0x0010
        /*0024*/ 	.byte	0x00, 0xf5, 0x21, 0x00


	//----- nvinfo : EIATTR_KPARAM_INFO
	.align		4
.L_11:
        /*0028*/ 	.byte	0x04, 0x17
        /*002a*/ 	.short	(.L_13 - .L_12)
.L_12:
        /*002c*/ 	.word	0x00000000
        /*0030*/ 	.short	0x0001
        /*0032*/ 	.short	0x0008
        /*0034*/ 	.byte	0x00, 0xf5, 0x21, 0x00


	//----- nvinfo : EIATTR_KPARAM_INFO
	.align		4
.L_13:
        /*0038*/ 	.byte	0x04, 0x17
        /*003a*/ 	.short	(.L_15 - .L_14)
.L_14:
        /*003c*/ 	.word	0x00000000
        /*0040*/ 	.short	0x0000
        /*0042*/ 	.short	0x0000
        /*0044*/ 	.byte	0x00, 0xf0, 0x11, 0x00


	//----- nvinfo : EIATTR_SPARSE_MMA_MASK
	.align		4
.L_15:
        /*0048*/ 	.byte	0x03, 0x50
        /*004a*/ 	.short	0x0000


	//----- nvinfo : EIATTR_MAXREG_COUNT
	.align		4
        /*004c*/ 	.byte	0x03, 0x1b
        /*004e*/ 	.short	0x00ff


	//----- nvinfo : EIATTR_MERCURY_ISA_VERSION
	.align		4
        /*0050*/ 	.byte	0x03, 0x5f
        /*0052*/ 	.short	0x0101


	//----- nvinfo : EIATTR_VRC_CTA_INIT_COUNT
	.align		4
        /*0054*/ 	.byte	0x02, 0x4a
	.zero		1
	.zero		1


	//----- nvinfo : EIATTR_EXIT_INSTR_OFFSETS
	.align		4
        /*0058*/ 	.byte	0x04, 0x1c
        /*005a*/ 	.short	(.L_17 - .L_16)


	//   ....[0]....
.L_16:
        /*005c*/ 	.word	0x000000a0


	//   ....[1]....
        /*0060*/ 	.word	0x000001b0


	//----- nvinfo : EIATTR_CRS_STACK_SIZE
	.align		4
.L_17:
        /*0064*/ 	.byte	0x04, 0x1e
        /*0066*/ 	.short	(.L_19 - .L_18)
.L_18:
        /*0068*/ 	.word	0x00000000


	//----- nvinfo : EIATTR_CBANK_PARAM_SIZE
	.align		4
.L_19:
        /*006c*/ 	.byte	0x03, 0x19
        /*006e*/ 	.short	0x0020


	//----- nvinfo : EIATTR_PARAM_CBANK
	.align		4
        /*0070*/ 	.byte	0x04, 0x0a
        /*0072*/ 	.short	(.L_21 - .L_20)
	.align		4
.L_20:
        /*0074*/ 	.word	index@(.nv.constant0._Z5vvmuliPdS_S_)
        /*0078*/ 	.short	0x0380
        /*007a*/ 	.short	0x0020


	//----- nvinfo : EIATTR_SW_WAR
	.align		4
.L_21:
        /*007c*/ 	.byte	0x04, 0x36
        /*007e*/ 	.short	(.L_23 - .L_22)
.L_22:
        /*0080*/ 	.word	0x00000008
.L_23:


//--------------------- .nv.callgraph             --------------------------
	.section	.nv.callgraph,"",@"SHT_CUDA_CALLGRAPH"
	.align	4
	.sectionentsize	8
	.align		4
        /*0000*/ 	.word	0x00000000
	.align		4
        /*0004*/ 	.word	0xffffffff
	.align		4
        /*0008*/ 	.word	0x00000000
	.align		4
        /*000c*/ 	.word	0xfffffffe
	.align		4
        /*0010*/ 	.word	0x00000000
	.align		4
        /*0014*/ 	.word	0xfffffffd
	.align		4
        /*0018*/ 	.word	0x00000000
	.align		4
        /*001c*/ 	.word	0xfffffffc


//--------------------- .text._Z5vvmuliPdS_S_     --------------------------
	.section	.text._Z5vvmuliPdS_S_,"ax",@progbits
	.align	128
        .global         _Z5vvmuliPdS_S_
        .type           _Z5vvmuliPdS_S_,@function
        .size           _Z5vvmuliPdS_S_,(.L_x_2 - _Z5vvmuliPdS_S_)
        .other          _Z5vvmuliPdS_S_,@"STO_CUDA_ENTRY STV_DEFAULT"
_Z5vvmuliPdS_S_:
.text._Z5vvmuliPdS_S_:
[----:B------:R-:W-:Y:S01]  /*0000*/  LDC R1, c[0x0][0x37c] ;  /* 0x0000df00ff017b82 */ /* 0x000fe20000000800 */
[----:B------:R-:W0:Y:S01]  /*0010*/  S2R R5, SR_TID.Y ;  /* 0x0000000000057919 */ /* 0x000e220000002200 */
[----:B------:R-:W1:Y:S06]  /*0020*/  LDCU UR4, c[0x0][0x360] ;  /* 0x00006c00ff0477ac */ /* 0x000e6c0008000800 */
[----:B------:R-:W0:Y:S01]  /*0030*/  S2UR UR5, SR_CTAID.X ;  /* 0x00000000000579c3 */ /* 0x000e220000002500 */
[----:B------:R-:W1:Y:S01]  /*0040*/  S2R R3, SR_TID.X ;  /* 0x0000000000037919 */ /* 0x000e620000002100 */
[----:B------:R-:W2:Y:S06]  /*0050*/  LDCU UR8, c[0x0][0x380] ;  /* 0x00007000ff0877ac */ /* 0x000eac0008000800 */
[----:B------:R-:W0:Y:S02]  /*0060*/  LDC R0, c[0x0][0x364] ;  /* 0x0000d900ff007b82 */ /* 0x000e240000000800 */
[----:B0-----:R-:W-:-:S04]  /*0070*/  IMAD R0, R0, UR5, R5 ;  /* 0x0000000500007c24 */ /* 0x001fc8000f8e0205 */
[----:B-1----:R-:W-:-:S05]  /*0080*/  IMAD R0, R0, UR4, R3 ;  /* 0x0000000400007c24 */ /* 0x002fca000f8e0203 */
[----:B--2---:R-:W-:-:S13]  /*0090*/  ISETP.GE.AND P0, PT, R0, UR8, PT ;  /* 0x0000000800007c0c */ /* 0x004fda000bf06270 */
[----:B------:R-:W-:Y:S05]  /*00a0*/  @P0 EXIT ;  /* 0x000000000000094d */ /* 0x000fea0003800000 */
[----:B------:R-:W0:Y:S01]  /*00b0*/  LDC.64 R10, c[0x0][0x388] ;  /* 0x0000e200ff0a7b82 */ /* 0x000e220000000a00 */
[----:B------:R-:W1:Y:S01]  /*00c0*/  LDCU UR5, c[0x0][0x370] ;  /* 0x00006e00ff0577ac */ /* 0x000e620008000800 */
[----:B------:R-:W2:Y:S06]  /*00d0*/  LDCU.64 UR6, c[0x0][0x358] ;  /* 0x00006b00ff0677ac */ /* 0x000eac0008000a00 */
[----:B------:R-:W3:Y:S08]  /*00e0*/  LDC.64 R12, c[0x0][0x390] ;  /* 0x0000e400ff0c7b82 */ /* 0x000ef00000000a00 */
[----:B------:R-:W4:Y:S01]  /*00f0*/  LDC.64 R14, c[0x0][0x398] ;  /* 0x0000e600ff0e7b82 */ /* 0x000f220000000a00 */
[----:B-1----:R-:W-:-:S12]  /*0100*/  UIMAD UR4, UR4, UR5, URZ ;  /* 0x00000005040472a4 */ /* 0x002fd8000f8e02ff */
.L_x_0:
[----:B0-----:R-:W-:-:S04]  /*0110*/  IMAD.WIDE R2, R0, 0x8, R10 ;  /* 0x0000000800027825 */ /* 0x001fc800078e020a */
[C---:B---3--:R-:W-:Y:S02]  /*0120*/  IMAD.WIDE R4, R0.reuse, 0x8, R12 ;  /* 0x0000000800047825 */ /* 0x048fe400078e020c */
[----:B--2---:R-:W2:Y:S04]  /*0130*/  LDG.E.64 R2, desc[UR6][R2.64] ;  /* 0x0000000602027981 */ /* 0x004ea8000c1e1b00 */
[----:B------:R-:W2:Y:S01]  /*0140*/  LDG.E.64 R4, desc[UR6][R4.64] ;  /* 0x0000000604047981 */ /* 0x000ea2000c1e1b00 */
[C---:B-1--4-:R-:W-:Y:S01]  /*0150*/  IMAD.WIDE R8, R0.reuse, 0x8, R14 ;  /* 0x0000000800087825 */ /* 0x052fe200078e020e */
[----:B------:R-:W-:-:S04]  /*0160*/  IADD3 R0, PT, PT, R0, UR4, RZ ;  /* 0x0000000400007c10 */ /* 0x000fc8000fffe0ff */
[----:B------:R-:W-:Y:S01]  /*0170*/  ISETP.GE.AND P0, PT, R0, UR8, PT ;  /* 0x0000000800007c0c */ /* 0x000fe2000bf06270 */
[----:B--2---:R-:W-:-:S07]  /*0180*/  DMUL R6, R2, R4 ;  /* 0x0000000402067228 */ /* 0x004fce0000000000 */
[----:B------:R1:W-:Y:S05]  /*0190*/  STG.E.64 desc[UR6][R8.64], R6 ;  /* 0x0000000608007986 */ /* 0x0003ea000c101b06 */
[----:B------:R-:W-:Y:S05]  /*01a0*/  @!P0 BRA `(.L_x_0) ;  /* 0xfffffffc00d88947 */ /* 0x000fea000383ffff */
[----:B------:R-:W-:Y:S05]  /*01b0*/  EXIT ;  /* 0x000000000000794d */ /* 0x000fea0003800000 */
.L_x_1:
[----:B------:R-:W-:-:S00]  /*01c0*/  BRA `(.L_x_1) ;  /* 0xfffffffc00fc7947 */ /* 0x000fc0000383ffff */
[----:B------:R-:W-:-:S00]  /*01d0*/  NOP ;  /* 0x0000000000007918 */ /* 0x000fc00000000000 */
        /* <DEDUP_REMOVED lines=10> */
.L_x_2:


//--------------------- .nv.shared.reserved.0     --------------------------
	.section	.nv.shared.reserved.0,"aw",@nobits
	.weak		__nv_reservedSMEM_offset_0_alias
	.size		__nv_reservedSMEM_offset_0_alias, 0, 64
	.other		__nv_reservedSMEM_offset_0_alias,@"STO_CUDA_RESERVED_SHARED STV_DEFAULT"
__nv_reservedSMEM_offset_0_alias:
	.zero		0
	.zero		64


//--------------------- .nv.constant0._Z5vvmuliPdS_S_ --------------------------
	.section	.nv.constant0._Z5vvmuliPdS_S_,"a",@progbits
	.sectionflags	@""
	.align	4
.nv.constant0._Z5vvmuliPdS_S_:
	.zero		928


//--------------------- SYMBOLS --------------------------

	.type		.nv.reservedSmem.offset0,@object
	.size		.nv.reservedSmem.offset0,0x4
